//
// Generated by NVIDIA NVVM Compiler
//
// Compiler Build ID: CL-36424714
// Cuda compilation tools, release 13.0, V13.0.88
// Based on NVVM 20.0.0
//

.version 9.0
.target sm_100
.address_size 64

	// .globl	xsigny_update_32

.visible .entry xsigny_update_32(
	.param .u32 xsigny_update_32_param_0,
	.param .u64 .ptr .align 1 xsigny_update_32_param_1,
	.param .u64 .ptr .align 1 xsigny_update_32_param_2,
	.param .u64 .ptr .align 1 xsigny_update_32_param_3
)
{
	.reg .pred 	%p<4>;
	.reg .b32 	%r<6>;
	.reg .b32 	%f<8>;
	.reg .b64 	%rd<15>;

	ld.param.u32 	%r2, [xsigny_update_32_param_0];
	ld.param.u64 	%rd4, [xsigny_update_32_param_1];
	ld.param.u64 	%rd3, [xsigny_update_32_param_2];
	ld.param.u64 	%rd5, [xsigny_update_32_param_3];
	cvta.to.global.u64 	%rd1, %rd5;
	cvta.to.global.u64 	%rd2, %rd4;
	mov.u32 	%r3, %tid.x;
	mov.u32 	%r4, %ctaid.x;
	mov.u32 	%r5, %ntid.x;
	mad.lo.s32 	%r1, %r4, %r5, %r3;
	setp.ge.s32 	%p1, %r1, %r2;
	@%p1 bra 	$L__BB0_5;
	cvta.to.global.u64 	%rd6, %rd3;
	mul.wide.s32 	%rd7, %r1, 4;
	add.s64 	%rd8, %rd6, %rd7;
	ld.global.f32 	%f1, [%rd8];
	setp.leu.f32 	%p2, %f1, 0f00000000;
	@%p2 bra 	$L__BB0_3;
	add.s64 	%rd13, %rd2, %rd7;
	ld.global.f32 	%f5, [%rd13];
	add.s64 	%rd14, %rd1, %rd7;
	ld.global.f32 	%f6, [%rd14];
	add.f32 	%f7, %f5, %f6;
	st.global.f32 	[%rd14], %f7;
	bra.uni 	$L__BB0_5;
$L__BB0_3:
	setp.geu.f32 	%p3, %f1, 0f00000000;
	@%p3 bra 	$L__BB0_5;
	add.s64 	%rd10, %rd2, %rd7;
	ld.global.f32 	%f2, [%rd10];
	add.s64 	%rd11, %rd1, %rd7;
	ld.global.f32 	%f3, [%rd11];
	sub.f32 	%f4, %f3, %f2;
	st.global.f32 	[%rd11], %f4;
$L__BB0_5:
	ret;

}


// ===== COMPILED SASS (sm_100) =====

	.target	sm_100

	.elftype	@"ET_EXEC"


//--------------------- .note.nv.tkinfo           --------------------------
	.section	.note.nv.tkinfo,"",@"SHT_NOTE"
	.sectionflags	@"SHF_NOTE_NV_TKINFO"
	.tkinfo
        /*0018*/ 	.word	0x00000002
        /*0030*/ 	.string	""
        /*0030*/ 	.string	"ptxas"
        /*0030*/ 	.string	"Cuda compilation tools, release 13.0, V13.0.88"
        /*0030*/ 	.string	"Build cuda_13.0.r13.0/compiler.36424714_0"
        /*0030*/ 	.string	"-arch sm_100 -m 64 "



//--------------------- .note.nv.cuinfo           --------------------------
	.section	.note.nv.cuinfo,"",@"SHT_NOTE"
	.sectionflags	@"SHF_NOTE_NV_CUINFO"
        /*0018*/ 	.short	0x0002
        /*001a*/ 	.short	0x0064
        /*001c*/ 	.short	0x0082
	.zero		2


//--------------------- .nv.info                  --------------------------
	.section	.nv.info,"",@"SHT_CUDA_INFO"
	.align	4


	//----- nvinfo : EIATTR_REGCOUNT
	.align		4
        /*0000*/ 	.byte	0x04, 0x2f
        /*0002*/ 	.short	(.L_1 - .L_0)
	.align		4
.L_0:
        /*0004*/ 	.word	index@(xsigny_update_32)
        /*0008*/ 	.word	0x0000000a


	//----- nvinfo : EIATTR_FRAME_SIZE
	.align		4
.L_1:
        /*000c*/ 	.byte	0x04, 0x11
        /*000e*/ 	.short	(.L_3 - .L_2)
	.align		4
.L_2:
        /*0010*/ 	.word	index@(xsigny_update_32)
        /*0014*/ 	.word	0x00000000


	//----- nvinfo : EIATTR_MIN_STACK_SIZE
	.align		4
.L_3:
        /*0018*/ 	.byte	0x04, 0x12
        /*001a*/ 	.short	(.L_5 - .L_4)
	.align		4
.L_4:
        /*001c*/ 	.word	index@(xsigny_update_32)
        /*0020*/ 	.word	0x00000000
.L_5:


//--------------------- .nv.compat                --------------------------
	.section	.nv.compat,"",@"SHT_CUDA_COMPAT_INFO"
	.align	4
        /*0000*/ 	.byte	0x02, 0x09, 0x00, 0x00, 0x02, 0x02, 0x01, 0x00, 0x02, 0x05, 0x05, 0x00, 0x03, 0x07, 0x01, 0x01
        /*0010*/ 	.byte	0x02, 0x03, 0x00, 0x00, 0x02, 0x06, 0x01, 0x00, 0x04, 0x0b, 0x08, 0x00, 0x09, 0x00, 0x00, 0x00
        /*0020*/ 	.byte	0x00, 0x00, 0x00, 0x00


//--------------------- .nv.info.xsigny_update_32 --------------------------
	.section	.nv.info.xsigny_update_32,"",@"SHT_CUDA_INFO"
	.sectionflags	@""
	.align	4


	//----- nvinfo : EIATTR_CUDA_API_VERSION
	.align		4
        /*0000*/ 	.byte	0x04, 0x37
        /*0002*/ 	.short	(.L_7 - .L_6)
.L_6:
        /*0004*/ 	.word	0x00000082


	//----- nvinfo : EIATTR_KPARAM_INFO
	.align		4
.L_7:
        /*0008*/ 	.byte	0x04, 0x17
        /*000a*/ 	.short	(.L_9 - .L_8)
.L_8:
        /*000c*/ 	.word	0x00000000
        /*0010*/ 	.short	0x0003
        /*0012*/ 	.short	0x0018
        /*0014*/ 	.byte	0x00, 0xf5, 0x21, 0x00


	//----- nvinfo : EIATTR_KPARAM_INFO
	.align		4
.L_9:
        /*0018*/ 	.byte	0x04, 0x17
        /*001a*/ 	.short	(.L_11 - .L_10)
.L_10:
        /*001c*/ 	.word	0x00000000
        /*0020*/ 	.short	0x0002
        /*0022*/ 	.short	0x0010
        /*0024*/ 	.byte	0x00, 0xf5, 0x21, 0x00


	//----- nvinfo : EIATTR_KPARAM_INFO
	.align		4
.L_11:
        /*0028*/ 	.byte	0x04, 0x17
        /*002a*/ 	.short	(.L_13 - .L_12)
.L_12:
        /*002c*/ 	.word	0x00000000
        /*0030*/ 	.short	0x0001
        /*0032*/ 	.short	0x0008
        /*0034*/ 	.byte	0x00, 0xf5, 0x21, 0x00


	//----- nvinfo : EIATTR_KPARAM_INFO
	.align		4
.L_13:
        /*0038*/ 	.byte	0x04, 0x17
        /*003a*/ 	.short	(.L_15 - .L_14)
.L_14:
        /*003c*/ 	.word	0x00000000
        /*0040*/ 	.short	0x0000
        /*0042*/ 	.short	0x0000
        /*0044*/ 	.byte	0x00, 0xf0, 0x11, 0x00


	//----- nvinfo : EIATTR_SPARSE_MMA_MASK
	.align		4
.L_15:
        /*0048*/ 	.byte	0x03, 0x50
        /*004a*/ 	.short	0x0000


	//----- nvinfo : EIATTR_MAXREG_COUNT
	.align		4
        /*004c*/ 	.byte	0x03, 0x1b
        /*004e*/ 	.short	0x00ff


	//----- nvinfo : EIATTR_MERCURY_ISA_VERSION
	.align		4
        /*0050*/ 	.byte	0x03, 0x5f
        /*0052*/ 	.short	0x0101


	//----- nvinfo : EIATTR_VRC_CTA_INIT_COUNT
	.align		4
        /*0054*/ 	.byte	0x02, 0x4a
	.zero		1
	.zero		1


	//----- nvinfo : EIATTR_EXIT_INSTR_OFFSETS
	.align		4
        /*0058*/ 	.byte	0x04, 0x1c
        /*005a*/ 	.short	(.L_17 - .L_16)


	//   ....[0]....
.L_16:
        /*005c*/ 	.word	0x00000070


	//   ....[1]....
        /*0060*/ 	.word	0x00000160


	//   ....[2]....
        /*0064*/ 	.word	0x00000180


	//   ....[3]....
        /*0068*/ 	.word	0x00000210


	//----- nvinfo : EIATTR_CRS_STACK_SIZE
	.align		4
.L_17:
        /*006c*/ 	.byte	0x04, 0x1e
        /*006e*/ 	.short	(.L_19 - .L_18)
.L_18:
        /*0070*/ 	.word	0x00000000


	//----- nvinfo : EIATTR_CBANK_PARAM_SIZE
	.align		4
.L_19:
        /*0074*/ 	.byte	0x03, 0x19
        /*0076*/ 	.short	0x0020


	//----- nvinfo : EIATTR_PARAM_CBANK
	.align		4
        /*0078*/ 	.byte	0x04, 0x0a
        /*007a*/ 	.short	(.L_21 - .L_20)
	.align		4
.L_20:
        /*007c*/ 	.word	index@(.nv.constant0.xsigny_update_32)
        /*0080*/ 	.short	0x0380
        /*0082*/ 	.short	0x0020


	//----- nvinfo : EIATTR_SW_WAR
	.align		4
.L_21:
        /*0084*/ 	.byte	0x04, 0x36
        /*0086*/ 	.short	(.L_23 - .L_22)
.L_22:
        /*0088*/ 	.word	0x00000008
.L_23:


//--------------------- .nv.callgraph             --------------------------
	.section	.nv.callgraph,"",@"SHT_CUDA_CALLGRAPH"
	.align	4
	.sectionentsize	8
	.align		4
        /*0000*/ 	.word	0x00000000
	.align		4
        /*0004*/ 	.word	0xffffffff
	.align		4
        /*0008*/ 	.word	0x00000000
	.align		4
        /*000c*/ 	.word	0xfffffffe
	.align		4
        /*0010*/ 	.word	0x00000000
	.align		4
        /*0014*/ 	.word	0xfffffffd
	.align		4
        /*0018*/ 	.word	0x00000000
	.align		4
        /*001c*/ 	.word	0xfffffffc


//--------------------- .text.xsigny_update_32    --------------------------
	.section	.text.xsigny_update_32,"ax",@progbits
	.align	128
        .global         xsigny_update_32
        .type           xsigny_update_32,@function
        .size           xsigny_update_32,(.L_x_2 - xsigny_update_32)
        .other          xsigny_update_32,@"STO_CUDA_ENTRY STV_DEFAULT"
xsigny_update_32:
.text.xsigny_update_32:
[----:B------:R-:W-:Y:S01]  /*0000*/  LDC R1, c[0x0][0x37c] ;  /* 0x0000df00ff017b82 */ /* 0x000fe20000000800 */
[----:B------:R-:W0:Y:S07]  /*0010*/  S2R R7, SR_TID.X ;  /* 0x0000000000077919 */ /* 0x000e2e0000002100 */
[----:B------:R-:W0:Y:S01]  /*0020*/  S2UR UR4, SR_CTAID.X ;  /* 0x00000000000479c3 */ /* 0x000e220000002500 */
[----:B------:R-:W1:Y:S07]  /*0030*/  LDCU UR5, c[0x0][0x380] ;  /* 0x00007000ff0577ac */ /* 0x000e6e0008000800 */
[----:B------:R-:W0:Y:S02]  /*0040*/  LDC R0, c[0x0][0x360] ;  /* 0x0000d800ff007b82 */ /* 0x000e240000000800 */
[----:B0-----:R-:W-:-:S05]  /*0050*/  IMAD R7, R0, UR4, R7 ;  /* 0x0000000400077c24 */ /* 0x001fca000f8e0207 */
[----:B-1----:R-:W-:-:S13]  /*0060*/  ISETP.GE.AND P0, PT, R7, UR5, PT ;  /* 0x0000000507007c0c */ /* 0x002fda000bf06270 */
[----:B------:R-:W-:Y:S05]  /*0070*/  @P0 EXIT ;  /* 0x000000000000094d */ /* 0x000fea0003800000 */
[----:B------:R-:W0:Y:S01]  /*0080*/  LDC.64 R2, c[0x0][0x390] ;  /* 0x0000e400ff027b82 */ /* 0x000e220000000a00 */
[----:B------:R-:W1:Y:S01]  /*0090*/  LDCU.64 UR4, c[0x0][0x358] ;  /* 0x00006b00ff0477ac */ /* 0x000e620008000a00 */
[----:B0-----:R-:W-:-:S06]  /*00a0*/  IMAD.WIDE R2, R7, 0x4, R2 ;  /* 0x0000000407027825 */ /* 0x001fcc00078e0202 */
[----:B-1----:R-:W2:Y:S02]  /*00b0*/  LDG.E R2, desc[UR4][R2.64] ;  /* 0x0000000402027981 */ /* 0x002ea4000c1e1900 */
[----:B--2---:R-:W-:-:S13]  /*00c0*/  FSETP.GT.AND P0, PT, R2, RZ, PT ;  /* 0x000000ff0200720b */ /* 0x004fda0003f04000 */
[----:B------:R-:W-:Y:S05]  /*00d0*/  @!P0 BRA `(.L_x_0) ;  /* 0x0000000000248947 */ /* 0x000fea0003800000 */
[----:B------:R-:W0:Y:S08]  /*00e0*/  LDC.64 R2, c[0x0][0x388] ;  /* 0x0000e200ff027b82 */ /* 0x000e300000000a00 */
[----:B------:R-:W1:Y:S01]  /*00f0*/  LDC.64 R4, c[0x0][0x398] ;  /* 0x0000e600ff047b82 */ /* 0x000e620000000a00 */
[----:B0-----:R-:W-:-:S06]  /*0100*/  IMAD.WIDE R2, R7, 0x4, R2 ;  /* 0x0000000407027825 */ /* 0x001fcc00078e0202 */
[----:B------:R-:W2:Y:S01]  /*0110*/  LDG.E R2, desc[UR4][R2.64] ;  /* 0x0000000402027981 */ /* 0x000ea2000c1e1900 */
[----:B-1----:R-:W-:-:S05]  /*0120*/  IMAD.WIDE R4, R7, 0x4, R4 ;  /* 0x0000000407047825 */ /* 0x002fca00078e0204 */
[----:B------:R-:W2:Y:S02]  /*0130*/  LDG.E R7, desc[UR4][R4.64] ;  /* 0x0000000404077981 */ /* 0x000ea4000c1e1900 */
[----:B--2---:R-:W-:-:S05]  /*0140*/  FADD R7, R2, R7 ;  /* 0x0000000702077221 */ /* 0x004fca0000000000 */
[----:B------:R-:W-:Y:S01]  /*0150*/  STG.E desc[UR4][R4.64], R7 ;  /* 0x0000000704007986 */ /* 0x000fe2000c101904 */
[----:B------:R-:W-:Y:S05]  /*0160*/  EXIT ;  /* 0x000000000000794d */ /* 0x000fea0003800000 */
.L_x_0:
[----:B------:R-:W-:-:S13]  /*0170*/  FSETP.GEU.AND P0, PT, R2, RZ, PT ;  /* 0x000000ff0200720b */ /* 0x000fda0003f0e000 */
[----:B------:R-:W-:Y:S05]  /*0180*/  @P0 EXIT ;  /* 0x000000000000094d */ /* 0x000fea0003800000 */
[----:B------:R-:W0:Y:S08]  /*0190*/  LDC.64 R2, c[0x0][0x388] ;  /* 0x0000e200ff027b82 */ /* 0x000e300000000a00 */
[----:B------:R-:W1:Y:S01]  /*01a0*/  LDC.64 R4, c[0x0][0x398] ;  /* 0x0000e600ff047b82 */ /* 0x000e620000000a00 */
[----:B0-----:R-:W-:-:S06]  /*01b0*/  IMAD.WIDE R2, R7, 0x4, R2 ;  /* 0x0000000407027825 */ /* 0x001fcc00078e0202 */
[----:B------:R-:W2:Y:S01]  /*01c0*/  LDG.E R2, desc[UR4][R2.64] ;  /* 0x0000000402027981 */ /* 0x000ea2000c1e1900 */
[----:B-1----:R-:W-:-:S05]  /*01d0*/  IMAD.WIDE R4, R7, 0x4, R4 ;  /* 0x0000000407047825 */ /* 0x002fca00078e0204 */
[----:B------:R-:W2:Y:S02]  /*01e0*/  LDG.E R7, desc[UR4][R4.64] ;  /* 0x0000000404077981 */ /* 0x000ea4000c1e1900 */
[----:B--2---:R-:W-:-:S05]  /*01f0*/  FADD R7, -R2, R7 ;  /* 0x0000000702077221 */ /* 0x004fca0000000100 */
[----:B------:R-:W-:Y:S01]  /*0200*/  STG.E desc[UR4][R4.64], R7 ;  /* 0x0000000704007986 */ /* 0x000fe2000c101904 */
[----:B------:R-:W-:Y:S05]  /*0210*/  EXIT ;  /* 0x000000000000794d */ /* 0x000fea0003800000 */
.L_x_1:
[----:B------:R-:W-:-:S00]  /*0220*/  BRA `(.L_x_1) ;  /* 0xfffffffc00fc7947 */ /* 0x000fc0000383ffff */
[----:B------:R-:W-:-:S00]  /*0230*/  NOP ;  /* 0x0000000000007918 */ /* 0x000fc00000000000 */
        /* <DEDUP_REMOVED lines=12> */
.L_x_2:


//--------------------- .nv.shared.reserved.0     --------------------------
	.section	.nv.shared.reserved.0,"aw",@nobits
	.weak		__nv_reservedSMEM_offset_0_alias
	.size		__nv_reservedSMEM_offset_0_alias, 0, 64
	.other		__nv_reservedSMEM_offset_0_alias,@"STO_CUDA_RESERVED_SHARED STV_DEFAULT"
__nv_reservedSMEM_offset_0_alias:
	.zero		0
	.zero		64


//--------------------- .nv.constant0.xsigny_update_32 --------------------------
	.section	.nv.constant0.xsigny_update_32,"a",@progbits
	.sectionflags	@""
	.align	4
.nv.constant0.xsigny_update_32:
	.zero		928


//--------------------- SYMBOLS --------------------------

	.type		.nv.reservedSmem.offset0,@object
	.size		.nv.reservedSmem.offset0,0x4
